	.headerflags	@"EF_CUDA_TEXMODE_UNIFIED EF_CUDA_64BIT_ADDRESS EF_CUDA_ACCELERATORS EF_CUDA_SM90 EF_CUDA_VIRTUAL_SM(EF_CUDA_SM90)"
	.elftype	@"ET_EXEC"


//--------------------- .nv.info                  --------------------------
	.section	.nv.info,"",@"SHT_CUDA_INFO"
	.align	4


	//----- nvinfo : EIATTR_REGCOUNT
	.align		4
        /*0000*/ 	.byte	0x04, 0x2f
        /*0002*/ 	.short	(.L_3 - .L_2)
	.align		4
.L_2:
        /*0004*/ 	.word	index@(triton_poi_fused__native_batch_norm_legit_no_training_1)
        /*0008*/ 	.word	0x00000012


	//----- nvinfo : EIATTR_MIN_STACK_SIZE
	.align		4
.L_3:
        /*000c*/ 	.byte	0x04, 0x12
        /*000e*/ 	.short	(.L_5 - .L_4)
	.align		4
.L_4:
        /*0010*/ 	.word	index@(triton_poi_fused__native_batch_norm_legit_no_training_1)
        /*0014*/ 	.word	0x00000000


	//----- nvinfo : EIATTR_FRAME_SIZE
	.align		4
.L_5:
        /*0018*/ 	.byte	0x04, 0x11
        /*001a*/ 	.short	(.L_7 - .L_6)
	.align		4
.L_6:
        /*001c*/ 	.word	index@(triton_poi_fused__native_batch_norm_legit_no_training_1)
        /*0020*/ 	.word	0x00000000


	//----- nvinfo : EIATTR_MIN_STACK_SIZE
	.align		4
.L_7:
        /*0024*/ 	.byte	0x04, 0x12
        /*0026*/ 	.short	(.L_9 - .L_8)
	.align		4
.L_8:
        /*0028*/ 	.word	index@(triton_poi_fused__native_batch_norm_legit_no_training_1)
        /*002c*/ 	.word	0x00000000
.L_9:


//--------------------- .nv.info.triton_poi_fused__native_batch_norm_legit_no_training_1 --------------------------
	.section	.nv.info.triton_poi_fused__native_batch_norm_legit_no_training_1,"",@"SHT_CUDA_INFO"
	.sectionflags	@""
	.align	4


	//----- nvinfo : EIATTR_CUDA_API_VERSION
	.align		4
        /*0000*/ 	.byte	0x04, 0x37
        /*0002*/ 	.short	(.L_11 - .L_10)
.L_10:
        /*0004*/ 	.word	0x0000007c


	//----- nvinfo : EIATTR_KPARAM_INFO
	.align		4
.L_11:
        /*0008*/ 	.byte	0x04, 0x17
        /*000a*/ 	.short	(.L_13 - .L_12)
.L_12:
        /*000c*/ 	.word	0x00000000
        /*0010*/ 	.short	0x0006
        /*0012*/ 	.short	0x0030
        /*0014*/ 	.byte	0x00, 0xf0, 0x11, 0x00


	//----- nvinfo : EIATTR_KPARAM_INFO
	.align		4
.L_13:
        /*0018*/ 	.byte	0x04, 0x17
        /*001a*/ 	.short	(.L_15 - .L_14)
.L_14:
        /*001c*/ 	.word	0x00000000
        /*0020*/ 	.short	0x0005
        /*0022*/ 	.short	0x0028
        /*0024*/ 	.byte	0x00, 0xf4, 0x21, 0x00


	//----- nvinfo : EIATTR_KPARAM_INFO
	.align		4
.L_15:
        /*0028*/ 	.byte	0x04, 0x17
        /*002a*/ 	.short	(.L_17 - .L_16)
.L_16:
        /*002c*/ 	.word	0x00000000
        /*0030*/ 	.short	0x0004
        /*0032*/ 	.short	0x0020
        /*0034*/ 	.byte	0x00, 0xf4, 0x21, 0x00


	//----- nvinfo : EIATTR_KPARAM_INFO
	.align		4
.L_17:
        /*0038*/ 	.byte	0x04, 0x17
        /*003a*/ 	.short	(.L_19 - .L_18)
.L_18:
        /*003c*/ 	.word	0x00000000
        /*0040*/ 	.short	0x0003
        /*0042*/ 	.short	0x0018
        /*0044*/ 	.byte	0x00, 0xf4, 0x21, 0x00


	//----- nvinfo : EIATTR_KPARAM_INFO
	.align		4
.L_19:
        /*0048*/ 	.byte	0x04, 0x17
        /*004a*/ 	.short	(.L_21 - .L_20)
.L_20:
        /*004c*/ 	.word	0x00000000
        /*0050*/ 	.short	0x0002
        /*0052*/ 	.short	0x0010
        /*0054*/ 	.byte	0x00, 0xf4, 0x21, 0x00


	//----- nvinfo : EIATTR_KPARAM_INFO
	.align		4
.L_21:
        /*0058*/ 	.byte	0x04, 0x17
        /*005a*/ 	.short	(.L_23 - .L_22)
.L_22:
        /*005c*/ 	.word	0x00000000
        /*0060*/ 	.short	0x0001
        /*0062*/ 	.short	0x0008
        /*0064*/ 	.byte	0x00, 0xf4, 0x21, 0x00


	//----- nvinfo : EIATTR_KPARAM_INFO
	.align		4
.L_23:
        /*0068*/ 	.byte	0x04, 0x17
        /*006a*/ 	.short	(.L_25 - .L_24)
.L_24:
        /*006c*/ 	.word	0x00000000
        /*0070*/ 	.short	0x0000
        /*0072*/ 	.short	0x0000
        /*0074*/ 	.byte	0x00, 0xf4, 0x21, 0x00


	//----- nvinfo : EIATTR_SPARSE_MMA_MASK
	.align		4
.L_25:
        /*0078*/ 	.byte	0x03, 0x50
        /*007a*/ 	.short	0x0000


	//----- nvinfo : EIATTR_MAXREG_COUNT
	.align		4
        /*007c*/ 	.byte	0x03, 0x1b
        /*007e*/ 	.short	0x00ff


	//----- nvinfo : EIATTR_EXIT_INSTR_OFFSETS
	.align		4
        /*0080*/ 	.byte	0x04, 0x1c
        /*0082*/ 	.short	(.L_27 - .L_26)


	//   ....[0]....
.L_26:
        /*0084*/ 	.word	0x00000380


	//----- nvinfo : EIATTR_REQNTID
	.align		4
.L_27:
        /*0088*/ 	.byte	0x04, 0x10
        /*008a*/ 	.short	(.L_29 - .L_28)
.L_28:
        /*008c*/ 	.word	0x00000100
        /*0090*/ 	.word	0x00000001
        /*0094*/ 	.word	0x00000001


	//----- nvinfo : EIATTR_CBANK_PARAM_SIZE
	.align		4
.L_29:
        /*0098*/ 	.byte	0x03, 0x19
        /*009a*/ 	.short	0x0034


	//----- nvinfo : EIATTR_PARAM_CBANK
	.align		4
        /*009c*/ 	.byte	0x04, 0x0a
        /*009e*/ 	.short	(.L_31 - .L_30)
	.align		4
.L_30:
        /*00a0*/ 	.word	index@(.nv.constant0.triton_poi_fused__native_batch_norm_legit_no_training_1)
        /*00a4*/ 	.short	0x0210
        /*00a6*/ 	.short	0x0034


	//----- nvinfo : EIATTR_SW_WAR
	.align		4
.L_31:
        /*00a8*/ 	.byte	0x04, 0x36
        /*00aa*/ 	.short	(.L_33 - .L_32)
.L_32:
        /*00ac*/ 	.word	0x00000008
.L_33:


//--------------------- .nv.callgraph             --------------------------
	.section	.nv.callgraph,"",@"SHT_CUDA_CALLGRAPH"
	.align	4
	.sectionentsize	8
	.align		4
        /*0000*/ 	.word	0x00000000
	.align		4
        /*0004*/ 	.word	0xffffffff
	.align		4
        /*0008*/ 	.word	0x00000000
	.align		4
        /*000c*/ 	.word	0xfffffffe
	.align		4
        /*0010*/ 	.word	0x00000000
	.align		4
        /*0014*/ 	.word	0xfffffffd
	.align		4
        /*0018*/ 	.word	0x00000000
	.align		4
        /*001c*/ 	.word	0xfffffffc


//--------------------- .nv.constant4             --------------------------
	.section	.nv.constant4,"a",@progbits
	.align	8
	.align		8
.nv.constant4:
        /*0000*/ 	.dword	_$_str
	.align		8
        /*0008*/ 	.dword	_$_str_$_2


//--------------------- .text.triton_poi_fused__native_batch_norm_legit_no_training_1 --------------------------
	.section	.text.triton_poi_fused__native_batch_norm_legit_no_training_1,"ax",@progbits
	.align	128
        .global         triton_poi_fused__native_batch_norm_legit_no_training_1
        .type           triton_poi_fused__native_batch_norm_legit_no_training_1,@function
        .size           triton_poi_fused__native_batch_norm_legit_no_training_1,(.L_x_1 - triton_poi_fused__native_batch_norm_legit_no_training_1)
        .other          triton_poi_fused__native_batch_norm_legit_no_training_1,@"STO_CUDA_ENTRY STV_DEFAULT"
triton_poi_fused__native_batch_norm_legit_no_training_1:
.text.triton_poi_fused__native_batch_norm_legit_no_training_1:
[----:B------:R-:W-:Y:S01]  /*0000*/  LDC R1, c[0x0][0x28] ;  /* 0x00000a00ff017b82 */ /* 0x000fe20000000800 */
[----:B------:R-:W1:Y:S07]  /*0010*/  S2R R0, SR_TID.X ;  /* 0x0000000000007919 */ /* 0x000e6e0000002100 */
[----:B------:R-:W2:Y:S01]  /*0020*/  LDC.64 R2, c[0x0][0x220] ;  /* 0x00008800ff027b82 */ /* 0x000ea20000000a00 */
[----:B------:R-:W-:Y:S01]  /*0030*/  ULDC.64 UR4, c[0x0][0x208] ;  /* 0x0000820000047ab9 */ /* 0x000fe20000000a00 */
[----:B------:R-:W3:Y:S06]  /*0040*/  S2R R5, SR_CTAID.X ;  /* 0x0000000000057919 */ /* 0x000eec0000002500 */
[----:B------:R-:W4:Y:S08]  /*0050*/  LDC.64 R6, c[0x0][0x218] ;  /* 0x00008600ff067b82 */ /* 0x000f300000000a00 */
[----:B------:R-:W5:Y:S08]  /*0060*/  LDC.64 R8, c[0x0][0x228] ;  /* 0x00008a00ff087b82 */ /* 0x000f700000000a00 */
[----:B------:R-:W5:Y:S01]  /*0070*/  LDC.64 R10, c[0x0][0x230] ;  /* 0x00008c00ff0a7b82 */ /* 0x000f620000000a00 */
[----:B-1----:R-:W-:-:S04]  /*0080*/  SHF.L.U32 R0, R0, 0x1, RZ ;  /* 0x0000000100007819 */ /* 0x002fc800000006ff */
[----:B------:R-:W-:-:S04]  /*0090*/  LOP3.LUT R0, R0, 0x1fe, RZ, 0xc0, !PT ;  /* 0x000001fe00007812 */ /* 0x000fc800078ec0ff */
[----:B---3--:R-:W-:-:S05]  /*00a0*/  LEA R0, R5, R0, 0x9 ;  /* 0x0000000005007211 */ /* 0x008fca00078e48ff */
[----:B------:R-:W-:-:S05]  /*00b0*/  IMAD.HI R4, R0, 0x66666667, RZ ;  /* 0x6666666700047827 */ /* 0x000fca00078e02ff */
[----:B------:R-:W-:-:S04]  /*00c0*/  SHF.R.U32.HI R5, RZ, 0x1f, R4 ;  /* 0x0000001fff057819 */ /* 0x000fc80000011604 */
[----:B------:R-:W-:-:S05]  /*00d0*/  LEA.HI.SX32 R5, R4, R5, 0x17 ;  /* 0x0000000504057211 */ /* 0x000fca00078fbaff */
[----:B------:R-:W-:Y:S02]  /*00e0*/  IMAD R13, R5, -0x500, R0 ;  /* 0xfffffb00050d7824 */ /* 0x000fe400078e0200 */
[----:B------:R-:W1:Y:S02]  /*00f0*/  LDC.64 R4, c[0x0][0x210] ;  /* 0x00008400ff047b82 */ /* 0x000e640000000a00 */
[----:B--2---:R-:W-:-:S06]  /*0100*/  IMAD.WIDE R2, R13, 0x4, R2 ;  /* 0x000000040d027825 */ /* 0x004fcc00078e0202 */
[----:B------:R-:W2:Y:S01]  /*0110*/  LDG.E.EL.64 R2, desc[UR4][R2.64] ;  /* 0x0000000402027981 */ /* 0x000ea2000c2e1b00 */
[----:B----4-:R-:W-:-:S06]  /*0120*/  IMAD.WIDE R6, R13, 0x4, R6 ;  /* 0x000000040d067825 */ /* 0x010fcc00078e0206 */
[----:B------:R-:W3:Y:S01]  /*0130*/  LDG.E.EL.64 R6, desc[UR4][R6.64] ;  /* 0x0000000406067981 */ /* 0x000ee2000c2e1b00 */
[----:B-1----:R-:W-:-:S06]  /*0140*/  IMAD.WIDE R4, R0, 0x4, R4 ;  /* 0x0000000400047825 */ /* 0x002fcc00078e0204 */
[----:B------:R-:W3:Y:S01]  /*0150*/  LDG.E.64 R4, desc[UR4][R4.64] ;  /* 0x0000000404047981 */ /* 0x000ee2000c1e1b00 */
[----:B-----5:R-:W-:-:S04]  /*0160*/  IMAD.WIDE R8, R13, 0x4, R8 ;  /* 0x000000040d087825 */ /* 0x020fc800078e0208 */
[----:B0-----:R-:W-:Y:S02]  /*0170*/  IMAD.WIDE R10, R13, 0x4, R10 ;  /* 0x000000040d0a7825 */ /* 0x001fe400078e020a */
[----:B------:R-:W4:Y:S04]  /*0180*/  LDG.E.EL.64 R8, desc[UR4][R8.64] ;  /* 0x0000000408087981 */ /* 0x000f28000c2e1b00 */
[----:B------:R-:W4:Y:S01]  /*0190*/  LDG.E.EL.64 R10, desc[UR4][R10.64] ;  /* 0x000000040a0a7981 */ /* 0x000f22000c2e1b00 */
[----:B------:R-:W-:Y:S01]  /*01a0*/  HFMA2.MMA R15, -RZ, RZ, 1.625, 0 ;  /* 0x3e800000ff0f7435 */ /* 0x000fe200000001ff */
[----:B--2---:R-:W-:Y:S01]  /*01b0*/  FADD R2, R2, 9.9999997473787516356e-06 ;  /* 0x3727c5ac02027421 */ /* 0x004fe20000000000 */
[----:B------:R-:W-:-:S03]  /*01c0*/  FADD R12, R3, 9.9999997473787516356e-06 ;  /* 0x3727c5ac030c7421 */ /* 0x000fc60000000000 */
[----:B------:R0:W1:Y:S08]  /*01d0*/  MUFU.SQRT R13, R2 ;  /* 0x00000002000d7308 */ /* 0x0000700000002000 */
[----:B------:R-:W2:Y:S01]  /*01e0*/  MUFU.SQRT R14, R12 ;  /* 0x0000000c000e7308 */ /* 0x000ea20000002000 */
[----:B0-----:R-:W0:Y:S01]  /*01f0*/  LDC.64 R2, c[0x0][0x238] ;  /* 0x00008e00ff027b82 */ /* 0x001e220000000a00 */
[----:B-1----:R-:W-:-:S02]  /*0200*/  FSETP.GT.AND P0, PT, R13, 8.50705917302346158658e+37, PT ;  /* 0x7e8000000d00780b */ /* 0x002fc40003f04000 */
[----:B------:R-:W-:Y:S02]  /*0210*/  FSETP.GEU.AND P2, PT, R13, 1.175494350822287508e-38, PT ;  /* 0x008000000d00780b */ /* 0x000fe40003f4e000 */
[C---:B--2---:R-:W-:Y:S02]  /*0220*/  FSETP.GT.AND P1, PT, R14.reuse, 8.50705917302346158658e+37, PT ;  /* 0x7e8000000e00780b */ /* 0x044fe40003f24000 */
[----:B------:R-:W-:-:S07]  /*0230*/  FSETP.GEU.AND P3, PT, R14, 1.175494350822287508e-38, PT ;  /* 0x008000000e00780b */ /* 0x000fce0003f6e000 */
[----:B------:R-:W-:-:S04]  /*0240*/  @P0 FMUL R13, R13, 0.25 ;  /* 0x3e8000000d0d0820 */ /* 0x000fc80000400000 */
[----:B------:R-:W-:Y:S01]  /*0250*/  @!P2 FMUL R13, R13, 16777216 ;  /* 0x4b8000000d0da820 */ /* 0x000fe20000400000 */
[----:B------:R-:W-:-:S04]  /*0260*/  @P1 FMUL R14, R14, 0.25 ;  /* 0x3e8000000e0e1820 */ /* 0x000fc80000400000 */
[----:B------:R-:W-:Y:S01]  /*0270*/  @!P3 FMUL R14, R14, 16777216 ;  /* 0x4b8000000e0eb820 */ /* 0x000fe20000400000 */
[----:B------:R-:W1:Y:S01]  /*0280*/  MUFU.RCP R13, R13 ;  /* 0x0000000d000d7308 */ /* 0x000e620000001000 */
[----:B------:R-:W-:-:S07]  /*0290*/  FSEL R12, R15, 1, P0 ;  /* 0x3f8000000f0c7808 */ /* 0x000fce0000000000 */
[----:B------:R-:W2:Y:S01]  /*02a0*/  MUFU.RCP R14, R14 ;  /* 0x0000000e000e7308 */ /* 0x000ea20000001000 */
[----:B------:R-:W-:Y:S01]  /*02b0*/  FSEL R15, R15, 1, P1 ;  /* 0x3f8000000f0f7808 */ /* 0x000fe20000800000 */
[----:B------:R-:W-:Y:S01]  /*02c0*/  @!P2 FMUL R12, R12, 16777216 ;  /* 0x4b8000000c0ca820 */ /* 0x000fe20000400000 */
[----:B---3--:R-:W-:-:S03]  /*02d0*/  FADD R4, R4, -R6 ;  /* 0x8000000604047221 */ /* 0x008fc60000000000 */
[----:B------:R-:W-:Y:S01]  /*02e0*/  @!P3 FMUL R15, R15, 16777216 ;  /* 0x4b8000000f0fb820 */ /* 0x000fe20000400000 */
[----:B------:R-:W-:Y:S01]  /*02f0*/  FADD R5, R5, -R7 ;  /* 0x8000000705057221 */ /* 0x000fe20000000000 */
[----:B-1----:R-:W-:Y:S02]  /*0300*/  FMUL R13, R13, R12 ;  /* 0x0000000c0d0d7220 */ /* 0x002fe40000400000 */
[----:B--2---:R-:W-:Y:S02]  /*0310*/  FMUL R6, R14, R15 ;  /* 0x0000000f0e067220 */ /* 0x004fe40000400000 */
[----:B------:R-:W-:Y:S02]  /*0320*/  FMUL R13, R4, R13 ;  /* 0x0000000d040d7220 */ /* 0x000fe40000400000 */
[----:B------:R-:W-:Y:S01]  /*0330*/  FMUL R6, R5, R6 ;  /* 0x0000000605067220 */ /* 0x000fe20000400000 */
[----:B0-----:R-:W-:-:S04]  /*0340*/  IMAD.WIDE R2, R0, 0x4, R2 ;  /* 0x0000000400027825 */ /* 0x001fc800078e0202 */
[----:B----4-:R-:W-:Y:S01]  /*0350*/  FFMA R8, R8, R13, R10 ;  /* 0x0000000d08087223 */ /* 0x010fe2000000000a */
[----:B------:R-:W-:-:S05]  /*0360*/  FFMA R9, R9, R6, R11 ;  /* 0x0000000609097223 */ /* 0x000fca000000000b */
[----:B------:R-:W-:Y:S01]  /*0370*/  STG.E.64 desc[UR4][R2.64], R8 ;  /* 0x0000000802007986 */ /* 0x000fe2000c101b04 */
[----:B------:R-:W-:Y:S05]  /*0380*/  EXIT ;  /* 0x000000000000794d */ /* 0x000fea0003800000 */
.L_x_0:
[----:B------:R-:W-:-:S00]  /*0390*/  BRA `(.L_x_0) ;  /* 0xfffffffc00fc7947 */ /* 0x000fc0000383ffff */
[----:B------:R-:W-:-:S00]  /*03a0*/  NOP ;  /* 0x0000000000007918 */ /* 0x000fc00000000000 */
        /* <DEDUP_REMOVED lines=13> */
.L_x_1:


//--------------------- .nv.global.init           --------------------------
	.section	.nv.global.init,"aw",@progbits
.nv.global.init:
	.type		_$_str,@object
	.size		_$_str,(_$_str_$_2 - _$_str)
_$_str:
        /*0000*/ 	.byte	0x5f, 0x5f, 0x43, 0x55, 0x44, 0x41, 0x5f, 0x46, 0x54, 0x5a, 0x00
	.type		_$_str_$_2,@object
	.size		_$_str_$_2,(.L_1 - _$_str_$_2)
_$_str_$_2:
        /*000b*/ 	.byte	0x5f, 0x5f, 0x43, 0x55, 0x44, 0x41, 0x5f, 0x50, 0x52, 0x45, 0x43, 0x5f, 0x53, 0x51, 0x52, 0x54
        /*001b*/ 	.byte	0x00
.L_1:


//--------------------- .nv.constant0.triton_poi_fused__native_batch_norm_legit_no_training_1 --------------------------
	.section	.nv.constant0.triton_poi_fused__native_batch_norm_legit_no_training_1,"a",@progbits
	.sectionflags	@""
	.align	4
.nv.constant0.triton_poi_fused__native_batch_norm_legit_no_training_1:
	.zero		580
